//
// Generated by NVIDIA NVVM Compiler
//
// Compiler Build ID: CL-36424714
// Cuda compilation tools, release 13.0, V13.0.88
// Based on NVVM 20.0.0
//

.version 9.0
.target sm_100
.address_size 64

	// .globl	_Z7reduce0PfS_
.extern .shared .align 16 .b8 sdata[];

.visible .entry _Z7reduce0PfS_(
	.param .u64 .ptr .align 1 _Z7reduce0PfS__param_0,
	.param .u64 .ptr .align 1 _Z7reduce0PfS__param_1
)
{
	.reg .pred 	%p<5>;
	.reg .b32 	%r<16>;
	.reg .b32 	%f<6>;
	.reg .b64 	%rd<9>;

	ld.param.u64 	%rd2, [_Z7reduce0PfS__param_0];
	ld.param.u64 	%rd1, [_Z7reduce0PfS__param_1];
	cvta.to.global.u64 	%rd3, %rd2;
	mov.u32 	%r1, %tid.x;
	mov.u32 	%r2, %ctaid.x;
	mov.u32 	%r3, %ntid.x;
	mad.lo.s32 	%r7, %r2, %r3, %r1;
	mul.wide.u32 	%rd4, %r7, 4;
	add.s64 	%rd5, %rd3, %rd4;
	ld.global.f32 	%f1, [%rd5];
	shl.b32 	%r8, %r1, 2;
	mov.u32 	%r9, sdata;
	add.s32 	%r4, %r9, %r8;
	st.shared.f32 	[%r4], %f1;
	bar.sync 	0;
	setp.lt.u32 	%p1, %r3, 2;
	@%p1 bra 	$L__BB0_5;
	mov.b32 	%r15, 1;
$L__BB0_2:
	shl.b32 	%r6, %r15, 1;
	add.s32 	%r11, %r6, -1;
	and.b32  	%r12, %r11, %r1;
	setp.ne.s32 	%p2, %r12, 0;
	@%p2 bra 	$L__BB0_4;
	shl.b32 	%r13, %r15, 2;
	add.s32 	%r14, %r4, %r13;
	ld.shared.f32 	%f2, [%r14];
	ld.shared.f32 	%f3, [%r4];
	add.f32 	%f4, %f2, %f3;
	st.shared.f32 	[%r4], %f4;
$L__BB0_4:
	bar.sync 	0;
	setp.lt.u32 	%p3, %r6, %r3;
	mov.u32 	%r15, %r6;
	@%p3 bra 	$L__BB0_2;
$L__BB0_5:
	setp.ne.s32 	%p4, %r1, 0;
	@%p4 bra 	$L__BB0_7;
	ld.shared.f32 	%f5, [sdata];
	cvta.to.global.u64 	%rd6, %rd1;
	mul.wide.u32 	%rd7, %r2, 4;
	add.s64 	%rd8, %rd6, %rd7;
	st.global.f32 	[%rd8], %f5;
$L__BB0_7:
	ret;

}
	// .globl	_Z7reduce1PfS_
.visible .entry _Z7reduce1PfS_(
	.param .u64 .ptr .align 1 _Z7reduce1PfS__param_0,
	.param .u64 .ptr .align 1 _Z7reduce1PfS__param_1
)
{
	.reg .pred 	%p<5>;
	.reg .b32 	%r<19>;
	.reg .b32 	%f<6>;
	.reg .b64 	%rd<9>;

	ld.param.u64 	%rd2, [_Z7reduce1PfS__param_0];
	ld.param.u64 	%rd1, [_Z7reduce1PfS__param_1];
	cvta.to.global.u64 	%rd3, %rd2;
	mov.u32 	%r1, %tid.x;
	mov.u32 	%r2, %ctaid.x;
	mov.u32 	%r3, %ntid.x;
	mad.lo.s32 	%r7, %r2, %r3, %r1;
	mul.wide.u32 	%rd4, %r7, 4;
	add.s64 	%rd5, %rd3, %rd4;
	ld.global.f32 	%f1, [%rd5];
	shl.b32 	%r8, %r1, 2;
	mov.u32 	%r9, sdata;
	add.s32 	%r10, %r9, %r8;
	st.shared.f32 	[%r10], %f1;
	bar.sync 	0;
	setp.lt.u32 	%p1, %r3, 2;
	@%p1 bra 	$L__BB1_5;
	mov.b32 	%r18, 1;
$L__BB1_2:
	shl.b32 	%r5, %r18, 1;
	mul.lo.s32 	%r6, %r5, %r1;
	setp.ge.u32 	%p2, %r6, %r3;
	@%p2 bra 	$L__BB1_4;
	add.s32 	%r12, %r6, %r18;
	shl.b32 	%r13, %r12, 2;
	add.s32 	%r15, %r9, %r13;
	ld.shared.f32 	%f2, [%r15];
	shl.b32 	%r16, %r6, 2;
	add.s32 	%r17, %r9, %r16;
	ld.shared.f32 	%f3, [%r17];
	add.f32 	%f4, %f2, %f3;
	st.shared.f32 	[%r17], %f4;
$L__BB1_4:
	bar.sync 	0;
	setp.lt.u32 	%p3, %r5, %r3;
	mov.u32 	%r18, %r5;
	@%p3 bra 	$L__BB1_2;
$L__BB1_5:
	setp.ne.s32 	%p4, %r1, 0;
	@%p4 bra 	$L__BB1_7;
	ld.shared.f32 	%f5, [sdata];
	cvta.to.global.u64 	%rd6, %rd1;
	mul.wide.u32 	%rd7, %r2, 4;
	add.s64 	%rd8, %rd6, %rd7;
	st.global.f32 	[%rd8], %f5;
$L__BB1_7:
	ret;

}
	// .globl	_Z7reduce2PfS_
.visible .entry _Z7reduce2PfS_(
	.param .u64 .ptr .align 1 _Z7reduce2PfS__param_0,
	.param .u64 .ptr .align 1 _Z7reduce2PfS__param_1
)
{
	.reg .pred 	%p<5>;
	.reg .b32 	%r<13>;
	.reg .b32 	%f<6>;
	.reg .b64 	%rd<9>;

	ld.param.u64 	%rd2, [_Z7reduce2PfS__param_0];
	ld.param.u64 	%rd1, [_Z7reduce2PfS__param_1];
	cvta.to.global.u64 	%rd3, %rd2;
	mov.u32 	%r1, %tid.x;
	mov.u32 	%r2, %ctaid.x;
	mov.u32 	%r12, %ntid.x;
	mad.lo.s32 	%r7, %r2, %r12, %r1;
	mul.wide.u32 	%rd4, %r7, 4;
	add.s64 	%rd5, %rd3, %rd4;
	ld.global.f32 	%f1, [%rd5];
	shl.b32 	%r8, %r1, 2;
	mov.u32 	%r9, sdata;
	add.s32 	%r4, %r9, %r8;
	st.shared.f32 	[%r4], %f1;
	bar.sync 	0;
	setp.lt.u32 	%p1, %r12, 2;
	@%p1 bra 	$L__BB2_4;
$L__BB2_1:
	shr.u32 	%r6, %r12, 1;
	setp.ge.u32 	%p2, %r1, %r6;
	@%p2 bra 	$L__BB2_3;
	shl.b32 	%r10, %r6, 2;
	add.s32 	%r11, %r4, %r10;
	ld.shared.f32 	%f2, [%r11];
	ld.shared.f32 	%f3, [%r4];
	add.f32 	%f4, %f2, %f3;
	st.shared.f32 	[%r4], %f4;
$L__BB2_3:
	bar.sync 	0;
	setp.gt.u32 	%p3, %r12, 3;
	mov.u32 	%r12, %r6;
	@%p3 bra 	$L__BB2_1;
$L__BB2_4:
	setp.ne.s32 	%p4, %r1, 0;
	@%p4 bra 	$L__BB2_6;
	ld.shared.f32 	%f5, [sdata];
	cvta.to.global.u64 	%rd6, %rd1;
	mul.wide.u32 	%rd7, %r2, 4;
	add.s64 	%rd8, %rd6, %rd7;
	st.global.f32 	[%rd8], %f5;
$L__BB2_6:
	ret;

}
	// .globl	_Z7reduce3PfS_
.visible .entry _Z7reduce3PfS_(
	.param .u64 .ptr .align 1 _Z7reduce3PfS__param_0,
	.param .u64 .ptr .align 1 _Z7reduce3PfS__param_1
)
{
	.reg .pred 	%p<5>;
	.reg .b32 	%r<16>;
	.reg .b32 	%f<8>;
	.reg .b64 	%rd<11>;

	ld.param.u64 	%rd2, [_Z7reduce3PfS__param_0];
	ld.param.u64 	%rd1, [_Z7reduce3PfS__param_1];
	cvta.to.global.u64 	%rd3, %rd2;
	mov.u32 	%r1, %tid.x;
	mov.u32 	%r2, %ctaid.x;
	mov.u32 	%r15, %ntid.x;
	mul.lo.s32 	%r7, %r15, %r2;
	shl.b32 	%r8, %r7, 1;
	add.s32 	%r9, %r8, %r1;
	mul.wide.u32 	%rd4, %r9, 4;
	add.s64 	%rd5, %rd3, %rd4;
	ld.global.f32 	%f1, [%rd5];
	add.s32 	%r10, %r9, %r15;
	mul.wide.u32 	%rd6, %r10, 4;
	add.s64 	%rd7, %rd3, %rd6;
	ld.global.f32 	%f2, [%rd7];
	add.f32 	%f3, %f1, %f2;
	shl.b32 	%r11, %r1, 2;
	mov.u32 	%r12, sdata;
	add.s32 	%r4, %r12, %r11;
	st.shared.f32 	[%r4], %f3;
	bar.sync 	0;
	setp.lt.u32 	%p1, %r15, 2;
	@%p1 bra 	$L__BB3_4;
$L__BB3_1:
	shr.u32 	%r6, %r15, 1;
	setp.ge.u32 	%p2, %r1, %r6;
	@%p2 bra 	$L__BB3_3;
	shl.b32 	%r13, %r6, 2;
	add.s32 	%r14, %r4, %r13;
	ld.shared.f32 	%f4, [%r14];
	ld.shared.f32 	%f5, [%r4];
	add.f32 	%f6, %f4, %f5;
	st.shared.f32 	[%r4], %f6;
$L__BB3_3:
	bar.sync 	0;
	setp.gt.u32 	%p3, %r15, 3;
	mov.u32 	%r15, %r6;
	@%p3 bra 	$L__BB3_1;
$L__BB3_4:
	setp.ne.s32 	%p4, %r1, 0;
	@%p4 bra 	$L__BB3_6;
	ld.shared.f32 	%f7, [sdata];
	cvta.to.global.u64 	%rd8, %rd1;
	mul.wide.u32 	%rd9, %r2, 4;
	add.s64 	%rd10, %rd8, %rd9;
	st.global.f32 	[%rd10], %f7;
$L__BB3_6:
	ret;

}
	// .globl	_Z7reduce4PfS_
.visible .entry _Z7reduce4PfS_(
	.param .u64 .ptr .align 1 _Z7reduce4PfS__param_0,
	.param .u64 .ptr .align 1 _Z7reduce4PfS__param_1
)
{
	.reg .pred 	%p<6>;
	.reg .b32 	%r<16>;
	.reg .b32 	%f<21>;
	.reg .b64 	%rd<11>;

	ld.param.u64 	%rd2, [_Z7reduce4PfS__param_0];
	ld.param.u64 	%rd1, [_Z7reduce4PfS__param_1];
	cvta.to.global.u64 	%rd3, %rd2;
	mov.u32 	%r1, %tid.x;
	mov.u32 	%r2, %ctaid.x;
	mov.u32 	%r15, %ntid.x;
	mul.lo.s32 	%r7, %r15, %r2;
	shl.b32 	%r8, %r7, 1;
	add.s32 	%r9, %r8, %r1;
	mul.wide.u32 	%rd4, %r9, 4;
	add.s64 	%rd5, %rd3, %rd4;
	ld.global.f32 	%f1, [%rd5];
	add.s32 	%r10, %r9, %r15;
	mul.wide.u32 	%rd6, %r10, 4;
	add.s64 	%rd7, %rd3, %rd6;
	ld.global.f32 	%f2, [%rd7];
	add.f32 	%f3, %f1, %f2;
	shl.b32 	%r11, %r1, 2;
	mov.u32 	%r12, sdata;
	add.s32 	%r4, %r12, %r11;
	st.shared.f32 	[%r4], %f3;
	bar.sync 	0;
	setp.lt.u32 	%p1, %r15, 66;
	@%p1 bra 	$L__BB4_4;
$L__BB4_1:
	shr.u32 	%r6, %r15, 1;
	setp.ge.u32 	%p2, %r1, %r6;
	@%p2 bra 	$L__BB4_3;
	shl.b32 	%r13, %r6, 2;
	add.s32 	%r14, %r4, %r13;
	ld.shared.f32 	%f4, [%r14];
	ld.shared.f32 	%f5, [%r4];
	add.f32 	%f6, %f4, %f5;
	st.shared.f32 	[%r4], %f6;
$L__BB4_3:
	bar.sync 	0;
	setp.gt.u32 	%p3, %r15, 131;
	mov.u32 	%r15, %r6;
	@%p3 bra 	$L__BB4_1;
$L__BB4_4:
	setp.gt.u32 	%p4, %r1, 31;
	@%p4 bra 	$L__BB4_7;
	ld.shared.f32 	%f7, [%r4+128];
	ld.shared.f32 	%f8, [%r4];
	add.f32 	%f9, %f7, %f8;
	ld.shared.f32 	%f10, [%r4+64];
	add.f32 	%f11, %f9, %f10;
	ld.shared.f32 	%f12, [%r4+32];
	add.f32 	%f13, %f11, %f12;
	ld.shared.f32 	%f14, [%r4+16];
	add.f32 	%f15, %f13, %f14;
	ld.shared.f32 	%f16, [%r4+8];
	add.f32 	%f17, %f15, %f16;
	ld.shared.f32 	%f18, [%r4+4];
	add.f32 	%f19, %f17, %f18;
	st.shared.f32 	[%r4], %f19;
	setp.ne.s32 	%p5, %r1, 0;
	@%p5 bra 	$L__BB4_7;
	ld.shared.f32 	%f20, [sdata];
	cvta.to.global.u64 	%rd8, %rd1;
	mul.wide.u32 	%rd9, %r2, 4;
	add.s64 	%rd10, %rd8, %rd9;
	st.global.f32 	[%rd10], %f20;
$L__BB4_7:
	ret;

}


// ===== COMPILED SASS (sm_100) =====

	.target	sm_100

	.elftype	@"ET_EXEC"


//--------------------- .note.nv.tkinfo           --------------------------
	.section	.note.nv.tkinfo,"",@"SHT_NOTE"
	.sectionflags	@"SHF_NOTE_NV_TKINFO"
	.tkinfo
        /*0018*/ 	.word	0x00000002
        /*0030*/ 	.string	""
        /*0030*/ 	.string	"ptxas"
        /*0030*/ 	.string	"Cuda compilation tools, release 13.0, V13.0.88"
        /*0030*/ 	.string	"Build cuda_13.0.r13.0/compiler.36424714_0"
        /*0030*/ 	.string	"-arch sm_100 -m 64 "



//--------------------- .note.nv.cuinfo           --------------------------
	.section	.note.nv.cuinfo,"",@"SHT_NOTE"
	.sectionflags	@"SHF_NOTE_NV_CUINFO"
        /*0018*/ 	.short	0x0002
        /*001a*/ 	.short	0x0064
        /*001c*/ 	.short	0x0082
	.zero		2


//--------------------- .nv.info                  --------------------------
	.section	.nv.info,"",@"SHT_CUDA_INFO"
	.align	4


	//----- nvinfo : EIATTR_REGCOUNT
	.align		4
        /*0000*/ 	.byte	0x04, 0x2f
        /*0002*/ 	.short	(.L_1 - .L_0)
	.align		4
.L_0:
        /*0004*/ 	.word	index@(_Z7reduce0PfS_)
        /*0008*/ 	.word	0x0000000b


	//----- nvinfo : EIATTR_FRAME_SIZE
	.align		4
.L_1:
        /*000c*/ 	.byte	0x04, 0x11
        /*000e*/ 	.short	(.L_3 - .L_2)
	.align		4
.L_2:
        /*0010*/ 	.word	index@(_Z7reduce0PfS_)
        /*0014*/ 	.word	0x00000000


	//----- nvinfo : EIATTR_REGCOUNT
	.align		4
.L_3:
        /*0018*/ 	.byte	0x04, 0x2f
        /*001a*/ 	.short	(.L_5 - .L_4)
	.align		4
.L_4:
        /*001c*/ 	.word	index@(_Z7reduce1PfS_)
        /*0020*/ 	.word	0x0000000a


	//----- nvinfo : EIATTR_FRAME_SIZE
	.align		4
.L_5:
        /*0024*/ 	.byte	0x04, 0x11
        /*0026*/ 	.short	(.L_7 - .L_6)
	.align		4
.L_6:
        /*0028*/ 	.word	index@(_Z7reduce1PfS_)
        /*002c*/ 	.word	0x00000000


	//----- nvinfo : EIATTR_REGCOUNT
	.align		4
.L_7:
        /*0030*/ 	.byte	0x04, 0x2f
        /*0032*/ 	.short	(.L_9 - .L_8)
	.align		4
.L_8:
        /*0034*/ 	.word	index@(_Z7reduce2PfS_)
        /*0038*/ 	.word	0x0000000b


	//----- nvinfo : EIATTR_FRAME_SIZE
	.align		4
.L_9:
        /*003c*/ 	.byte	0x04, 0x11
        /*003e*/ 	.short	(.L_11 - .L_10)
	.align		4
.L_10:
        /*0040*/ 	.word	index@(_Z7reduce2PfS_)
        /*0044*/ 	.word	0x00000000


	//----- nvinfo : EIATTR_REGCOUNT
	.align		4
.L_11:
        /*0048*/ 	.byte	0x04, 0x2f
        /*004a*/ 	.short	(.L_13 - .L_12)
	.align		4
.L_12:
        /*004c*/ 	.word	index@(_Z7reduce3PfS_)
        /*0050*/ 	.word	0x0000000e


	//----- nvinfo : EIATTR_FRAME_SIZE
	.align		4
.L_13:
        /*0054*/ 	.byte	0x04, 0x11
        /*0056*/ 	.short	(.L_15 - .L_14)
	.align		4
.L_14:
        /*0058*/ 	.word	index@(_Z7reduce3PfS_)
        /*005c*/ 	.word	0x00000000


	//----- nvinfo : EIATTR_REGCOUNT
	.align		4
.L_15:
        /*0060*/ 	.byte	0x04, 0x2f
        /*0062*/ 	.short	(.L_17 - .L_16)
	.align		4
.L_16:
        /*0064*/ 	.word	index@(_Z7reduce4PfS_)
        /*0068*/ 	.word	0x00000013


	//----- nvinfo : EIATTR_FRAME_SIZE
	.align		4
.L_17:
        /*006c*/ 	.byte	0x04, 0x11
        /*006e*/ 	.short	(.L_19 - .L_18)
	.align		4
.L_18:
        /*0070*/ 	.word	index@(_Z7reduce4PfS_)
        /*0074*/ 	.word	0x00000000


	//----- nvinfo : EIATTR_MIN_STACK_SIZE
	.align		4
.L_19:
        /*0078*/ 	.byte	0x04, 0x12
        /*007a*/ 	.short	(.L_21 - .L_20)
	.align		4
.L_20:
        /*007c*/ 	.word	index@(_Z7reduce4PfS_)
        /*0080*/ 	.word	0x00000000


	//----- nvinfo : EIATTR_MIN_STACK_SIZE
	.align		4
.L_21:
        /*0084*/ 	.byte	0x04, 0x12
        /*0086*/ 	.short	(.L_23 - .L_22)
	.align		4
.L_22:
        /*0088*/ 	.word	index@(_Z7reduce3PfS_)
        /*008c*/ 	.word	0x00000000


	//----- nvinfo : EIATTR_MIN_STACK_SIZE
	.align		4
.L_23:
        /*0090*/ 	.byte	0x04, 0x12
        /*0092*/ 	.short	(.L_25 - .L_24)
	.align		4
.L_24:
        /*0094*/ 	.word	index@(_Z7reduce2PfS_)
        /*0098*/ 	.word	0x00000000


	//----- nvinfo : EIATTR_MIN_STACK_SIZE
	.align		4
.L_25:
        /*009c*/ 	.byte	0x04, 0x12
        /*009e*/ 	.short	(.L_27 - .L_26)
	.align		4
.L_26:
        /*00a0*/ 	.word	index@(_Z7reduce1PfS_)
        /*00a4*/ 	.word	0x00000000


	//----- nvinfo : EIATTR_MIN_STACK_SIZE
	.align		4
.L_27:
        /*00a8*/ 	.byte	0x04, 0x12
        /*00aa*/ 	.short	(.L_29 - .L_28)
	.align		4
.L_28:
        /*00ac*/ 	.word	index@(_Z7reduce0PfS_)
        /*00b0*/ 	.word	0x00000000
.L_29:


//--------------------- .nv.compat                --------------------------
	.section	.nv.compat,"",@"SHT_CUDA_COMPAT_INFO"
	.align	4
        /*0000*/ 	.byte	0x02, 0x09, 0x00, 0x00, 0x02, 0x02, 0x01, 0x00, 0x02, 0x05, 0x05, 0x00, 0x03, 0x07, 0x01, 0x01
        /*0010*/ 	.byte	0x02, 0x03, 0x00, 0x00, 0x02, 0x06, 0x01, 0x00, 0x04, 0x0b, 0x08, 0x00, 0x09, 0x00, 0x00, 0x00
        /*0020*/ 	.byte	0x00, 0x00, 0x00, 0x00


//--------------------- .nv.info._Z7reduce4PfS_   --------------------------
	.section	.nv.info._Z7reduce4PfS_,"",@"SHT_CUDA_INFO"
	.sectionflags	@""
	.align	4


	//----- nvinfo : EIATTR_CUDA_API_VERSION
	.align		4
        /*0000*/ 	.byte	0x04, 0x37
        /*0002*/ 	.short	(.L_31 - .L_30)
.L_30:
        /*0004*/ 	.word	0x00000082


	//----- nvinfo : EIATTR_KPARAM_INFO
	.align		4
.L_31:
        /*0008*/ 	.byte	0x04, 0x17
        /*000a*/ 	.short	(.L_33 - .L_32)
.L_32:
        /*000c*/ 	.word	0x00000000
        /*0010*/ 	.short	0x0001
        /*0012*/ 	.short	0x0008
        /*0014*/ 	.byte	0x00, 0xf5, 0x21, 0x00


	//----- nvinfo : EIATTR_KPARAM_INFO
	.align		4
.L_33:
        /*0018*/ 	.byte	0x04, 0x17
        /*001a*/ 	.short	(.L_35 - .L_34)
.L_34:
        /*001c*/ 	.word	0x00000000
        /*0020*/ 	.short	0x0000
        /*0022*/ 	.short	0x0000
        /*0024*/ 	.byte	0x00, 0xf5, 0x21, 0x00


	//----- nvinfo : EIATTR_SPARSE_MMA_MASK
	.align		4
.L_35:
        /*0028*/ 	.byte	0x03, 0x50
        /*002a*/ 	.short	0x0000


	//----- nvinfo : EIATTR_MAXREG_COUNT
	.align		4
        /*002c*/ 	.byte	0x03, 0x1b
        /*002e*/ 	.short	0x00ff


	//----- nvinfo : EIATTR_NUM_BARRIERS
	.align		4
        /*0030*/ 	.byte	0x02, 0x4c
        /*0032*/ 	.byte	0x01
	.zero		1


	//----- nvinfo : EIATTR_MERCURY_ISA_VERSION
	.align		4
        /*0034*/ 	.byte	0x03, 0x5f
        /*0036*/ 	.short	0x0101


	//----- nvinfo : EIATTR_VRC_CTA_INIT_COUNT
	.align		4
        /*0038*/ 	.byte	0x02, 0x4a
	.zero		1
	.zero		1


	//----- nvinfo : EIATTR_EXIT_INSTR_OFFSETS
	.align		4
        /*003c*/ 	.byte	0x04, 0x1c
        /*003e*/ 	.short	(.L_37 - .L_36)


	//   ....[0]....
.L_36:
        /*0040*/ 	.word	0x00000230


	//   ....[1]....
        /*0044*/ 	.word	0x00000330


	//   ....[2]....
        /*0048*/ 	.word	0x000003b0


	//----- nvinfo : EIATTR_CBANK_PARAM_SIZE
	.align		4
.L_37:
        /*004c*/ 	.byte	0x03, 0x19
        /*004e*/ 	.short	0x0010


	//----- nvinfo : EIATTR_PARAM_CBANK
	.align		4
        /*0050*/ 	.byte	0x04, 0x0a
        /*0052*/ 	.short	(.L_39 - .L_38)
	.align		4
.L_38:
        /*0054*/ 	.word	index@(.nv.constant0._Z7reduce4PfS_)
        /*0058*/ 	.short	0x0380
        /*005a*/ 	.short	0x0010


	//----- nvinfo : EIATTR_SW_WAR
	.align		4
.L_39:
        /*005c*/ 	.byte	0x04, 0x36
        /*005e*/ 	.short	(.L_41 - .L_40)
.L_40:
        /*0060*/ 	.word	0x00000008
.L_41:


//--------------------- .nv.info._Z7reduce3PfS_   --------------------------
	.section	.nv.info._Z7reduce3PfS_,"",@"SHT_CUDA_INFO"
	.sectionflags	@""
	.align	4


	//----- nvinfo : EIATTR_CUDA_API_VERSION
	.align		4
        /*0000*/ 	.byte	0x04, 0x37
        /*0002*/ 	.short	(.L_43 - .L_42)
.L_42:
        /*0004*/ 	.word	0x00000082


	//----- nvinfo : EIATTR_KPARAM_INFO
	.align		4
.L_43:
        /*0008*/ 	.byte	0x04, 0x17
        /*000a*/ 	.short	(.L_45 - .L_44)
.L_44:
        /*000c*/ 	.word	0x00000000
        /*0010*/ 	.short	0x0001
        /*0012*/ 	.short	0x0008
        /*0014*/ 	.byte	0x00, 0xf5, 0x21, 0x00


	//----- nvinfo : EIATTR_KPARAM_INFO
	.align		4
.L_45:
        /*0018*/ 	.byte	0x04, 0x17
        /*001a*/ 	.short	(.L_47 - .L_46)
.L_46:
        /*001c*/ 	.word	0x00000000
        /*0020*/ 	.short	0x0000
        /*0022*/ 	.short	0x0000
        /*0024*/ 	.byte	0x00, 0xf5, 0x21, 0x00


	//----- nvinfo : EIATTR_SPARSE_MMA_MASK
	.align		4
.L_47:
        /*0028*/ 	.byte	0x03, 0x50
        /*002a*/ 	.short	0x0000


	//----- nvinfo : EIATTR_MAXREG_COUNT
	.align		4
        /*002c*/ 	.byte	0x03, 0x1b
        /*002e*/ 	.short	0x00ff


	//----- nvinfo : EIATTR_NUM_BARRIERS
	.align		4
        /*0030*/ 	.byte	0x02, 0x4c
        /*0032*/ 	.byte	0x01
	.zero		1


	//----- nvinfo : EIATTR_MERCURY_ISA_VERSION
	.align		4
        /*0034*/ 	.byte	0x03, 0x5f
        /*0036*/ 	.short	0x0101


	//----- nvinfo : EIATTR_VRC_CTA_INIT_COUNT
	.align		4
        /*0038*/ 	.byte	0x02, 0x4a
	.zero		1
	.zero		1


	//----- nvinfo : EIATTR_EXIT_INSTR_OFFSETS
	.align		4
        /*003c*/ 	.byte	0x04, 0x1c
        /*003e*/ 	.short	(.L_49 - .L_48)


	//   ....[0]....
.L_48:
        /*0040*/ 	.word	0x00000230


	//   ....[1]....
        /*0044*/ 	.word	0x000002b0


	//----- nvinfo : EIATTR_CBANK_PARAM_SIZE
	.align		4
.L_49:
        /*0048*/ 	.byte	0x03, 0x19
        /*004a*/ 	.short	0x0010


	//----- nvinfo : EIATTR_PARAM_CBANK
	.align		4
        /*004c*/ 	.byte	0x04, 0x0a
        /*004e*/ 	.short	(.L_51 - .L_50)
	.align		4
.L_50:
        /*0050*/ 	.word	index@(.nv.constant0._Z7reduce3PfS_)
        /*0054*/ 	.short	0x0380
        /*0056*/ 	.short	0x0010


	//----- nvinfo : EIATTR_SW_WAR
	.align		4
.L_51:
        /*0058*/ 	.byte	0x04, 0x36
        /*005a*/ 	.short	(.L_53 - .L_52)
.L_52:
        /*005c*/ 	.word	0x00000008
.L_53:


//--------------------- .nv.info._Z7reduce2PfS_   --------------------------
	.section	.nv.info._Z7reduce2PfS_,"",@"SHT_CUDA_INFO"
	.sectionflags	@""
	.align	4


	//----- nvinfo : EIATTR_CUDA_API_VERSION
	.align		4
        /*0000*/ 	.byte	0x04, 0x37
        /*0002*/ 	.short	(.L_55 - .L_54)
.L_54:
        /*0004*/ 	.word	0x00000082


	//----- nvinfo : EIATTR_KPARAM_INFO
	.align		4
.L_55:
        /*0008*/ 	.byte	0x04, 0x17
        /*000a*/ 	.short	(.L_57 - .L_56)
.L_56:
        /*000c*/ 	.word	0x00000000
        /*0010*/ 	.short	0x0001
        /*0012*/ 	.short	0x0008
        /*0014*/ 	.byte	0x00, 0xf5, 0x21, 0x00


	//----- nvinfo : EIATTR_KPARAM_INFO
	.align		4
.L_57:
        /*0018*/ 	.byte	0x04, 0x17
        /*001a*/ 	.short	(.L_59 - .L_58)
.L_58:
        /*001c*/ 	.word	0x00000000
        /*0020*/ 	.short	0x0000
        /*0022*/ 	.short	0x0000
        /*0024*/ 	.byte	0x00, 0xf5, 0x21, 0x00


	//----- nvinfo : EIATTR_SPARSE_MMA_MASK
	.align		4
.L_59:
        /*0028*/ 	.byte	0x03, 0x50
        /*002a*/ 	.short	0x0000


	//----- nvinfo : EIATTR_MAXREG_COUNT
	.align		4
        /*002c*/ 	.byte	0x03, 0x1b
        /*002e*/ 	.short	0x00ff


	//----- nvinfo : EIATTR_NUM_BARRIERS
	.align		4
        /*0030*/ 	.byte	0x02, 0x4c
        /*0032*/ 	.byte	0x01
	.zero		1


	//----- nvinfo : EIATTR_MERCURY_ISA_VERSION
	.align		4
        /*0034*/ 	.byte	0x03, 0x5f
        /*0036*/ 	.short	0x0101


	//----- nvinfo : EIATTR_VRC_CTA_INIT_COUNT
	.align		4
        /*0038*/ 	.byte	0x02, 0x4a
	.zero		1
	.zero		1


	//----- nvinfo : EIATTR_EXIT_INSTR_OFFSETS
	.align		4
        /*003c*/ 	.byte	0x04, 0x1c
        /*003e*/ 	.short	(.L_61 - .L_60)


	//   ....[0]....
.L_60:
        /*0040*/ 	.word	0x000001e0


	//   ....[1]....
        /*0044*/ 	.word	0x00000260


	//----- nvinfo : EIATTR_CBANK_PARAM_SIZE
	.align		4
.L_61:
        /*0048*/ 	.byte	0x03, 0x19
        /*004a*/ 	.short	0x0010


	//----- nvinfo : EIATTR_PARAM_CBANK
	.align		4
        /*004c*/ 	.byte	0x04, 0x0a
        /*004e*/ 	.short	(.L_63 - .L_62)
	.align		4
.L_62:
        /*0050*/ 	.word	index@(.nv.constant0._Z7reduce2PfS_)
        /*0054*/ 	.short	0x0380
        /*0056*/ 	.short	0x0010


	//----- nvinfo : EIATTR_SW_WAR
	.align		4
.L_63:
        /*0058*/ 	.byte	0x04, 0x36
        /*005a*/ 	.short	(.L_65 - .L_64)
.L_64:
        /*005c*/ 	.word	0x00000008
.L_65:


//--------------------- .nv.info._Z7reduce1PfS_   --------------------------
	.section	.nv.info._Z7reduce1PfS_,"",@"SHT_CUDA_INFO"
	.sectionflags	@""
	.align	4


	//----- nvinfo : EIATTR_CUDA_API_VERSION
	.align		4
        /*0000*/ 	.byte	0x04, 0x37
        /*0002*/ 	.short	(.L_67 - .L_66)
.L_66:
        /*0004*/ 	.word	0x00000082


	//----- nvinfo : EIATTR_KPARAM_INFO
	.align		4
.L_67:
        /*0008*/ 	.byte	0x04, 0x17
        /*000a*/ 	.short	(.L_69 - .L_68)
.L_68:
        /*000c*/ 	.word	0x00000000
        /*0010*/ 	.short	0x0001
        /*0012*/ 	.short	0x0008
        /*0014*/ 	.byte	0x00, 0xf5, 0x21, 0x00


	//----- nvinfo : EIATTR_KPARAM_INFO
	.align		4
.L_69:
        /*0018*/ 	.byte	0x04, 0x17
        /*001a*/ 	.short	(.L_71 - .L_70)
.L_70:
        /*001c*/ 	.word	0x00000000
        /*0020*/ 	.short	0x0000
        /*0022*/ 	.short	0x0000
        /*0024*/ 	.byte	0x00, 0xf5, 0x21, 0x00


	//----- nvinfo : EIATTR_SPARSE_MMA_MASK
	.align		4
.L_71:
        /*0028*/ 	.byte	0x03, 0x50
        /*002a*/ 	.short	0x0000


	//----- nvinfo : EIATTR_MAXREG_COUNT
	.align		4
        /*002c*/ 	.byte	0x03, 0x1b
        /*002e*/ 	.short	0x00ff


	//----- nvinfo : EIATTR_NUM_BARRIERS
	.align		4
        /*0030*/ 	.byte	0x02, 0x4c
        /*0032*/ 	.byte	0x01
	.zero		1


	//----- nvinfo : EIATTR_MERCURY_ISA_VERSION
	.align		4
        /*0034*/ 	.byte	0x03, 0x5f
        /*0036*/ 	.short	0x0101


	//----- nvinfo : EIATTR_VRC_CTA_INIT_COUNT
	.align		4
        /*0038*/ 	.byte	0x02, 0x4a
	.zero		1
	.zero		1


	//----- nvinfo : EIATTR_EXIT_INSTR_OFFSETS
	.align		4
        /*003c*/ 	.byte	0x04, 0x1c
        /*003e*/ 	.short	(.L_73 - .L_72)


	//   ....[0]....
.L_72:
        /*0040*/ 	.word	0x00000210


	//   ....[1]....
        /*0044*/ 	.word	0x00000290


	//----- nvinfo : EIATTR_CBANK_PARAM_SIZE
	.align		4
.L_73:
        /*0048*/ 	.byte	0x03, 0x19
        /*004a*/ 	.short	0x0010


	//----- nvinfo : EIATTR_PARAM_CBANK
	.align		4
        /*004c*/ 	.byte	0x04, 0x0a
        /*004e*/ 	.short	(.L_75 - .L_74)
	.align		4
.L_74:
        /*0050*/ 	.word	index@(.nv.constant0._Z7reduce1PfS_)
        /*0054*/ 	.short	0x0380
        /*0056*/ 	.short	0x0010


	//----- nvinfo : EIATTR_SW_WAR
	.align		4
.L_75:
        /*0058*/ 	.byte	0x04, 0x36
        /*005a*/ 	.short	(.L_77 - .L_76)
.L_76:
        /*005c*/ 	.word	0x00000008
.L_77:


//--------------------- .nv.info._Z7reduce0PfS_   --------------------------
	.section	.nv.info._Z7reduce0PfS_,"",@"SHT_CUDA_INFO"
	.sectionflags	@""
	.align	4


	//----- nvinfo : EIATTR_CUDA_API_VERSION
	.align		4
        /*0000*/ 	.byte	0x04, 0x37
        /*0002*/ 	.short	(.L_79 - .L_78)
.L_78:
        /*0004*/ 	.word	0x00000082


	//----- nvinfo : EIATTR_KPARAM_INFO
	.align		4
.L_79:
        /*0008*/ 	.byte	0x04, 0x17
        /*000a*/ 	.short	(.L_81 - .L_80)
.L_80:
        /*000c*/ 	.word	0x00000000
        /*0010*/ 	.short	0x0001
        /*0012*/ 	.short	0x0008
        /*0014*/ 	.byte	0x00, 0xf5, 0x21, 0x00


	//----- nvinfo : EIATTR_KPARAM_INFO
	.align		4
.L_81:
        /*0018*/ 	.byte	0x04, 0x17
        /*001a*/ 	.short	(.L_83 - .L_82)
.L_82:
        /*001c*/ 	.word	0x00000000
        /*0020*/ 	.short	0x0000
        /*0022*/ 	.short	0x0000
        /*0024*/ 	.byte	0x00, 0xf5, 0x21, 0x00


	//----- nvinfo : EIATTR_SPARSE_MMA_MASK
	.align		4
.L_83:
        /*0028*/ 	.byte	0x03, 0x50
        /*002a*/ 	.short	0x0000


	//----- nvinfo : EIATTR_MAXREG_COUNT
	.align		4
        /*002c*/ 	.byte	0x03, 0x1b
        /*002e*/ 	.short	0x00ff


	//----- nvinfo : EIATTR_NUM_BARRIERS
	.align		4
        /*0030*/ 	.byte	0x02, 0x4c
        /*0032*/ 	.byte	0x01
	.zero		1


	//----- nvinfo : EIATTR_MERCURY_ISA_VERSION
	.align		4
        /*0034*/ 	.byte	0x03, 0x5f
        /*0036*/ 	.short	0x0101


	//----- nvinfo : EIATTR_VRC_CTA_INIT_COUNT
	.align		4
        /*0038*/ 	.byte	0x02, 0x4a
	.zero		1
	.zero		1


	//----- nvinfo : EIATTR_EXIT_INSTR_OFFSETS
	.align		4
        /*003c*/ 	.byte	0x04, 0x1c
        /*003e*/ 	.short	(.L_85 - .L_84)


	//   ....[0]....
.L_84:
        /*0040*/ 	.word	0x000001f0


	//   ....[1]....
        /*0044*/ 	.word	0x00000270


	//----- nvinfo : EIATTR_CBANK_PARAM_SIZE
	.align		4
.L_85:
        /*0048*/ 	.byte	0x03, 0x19
        /*004a*/ 	.short	0x0010


	//----- nvinfo : EIATTR_PARAM_CBANK
	.align		4
        /*004c*/ 	.byte	0x04, 0x0a
        /*004e*/ 	.short	(.L_87 - .L_86)
	.align		4
.L_86:
        /*0050*/ 	.word	index@(.nv.constant0._Z7reduce0PfS_)
        /*0054*/ 	.short	0x0380
        /*0056*/ 	.short	0x0010


	//----- nvinfo : EIATTR_SW_WAR
	.align		4
.L_87:
        /*0058*/ 	.byte	0x04, 0x36
        /*005a*/ 	.short	(.L_89 - .L_88)
.L_88:
        /*005c*/ 	.word	0x00000008
.L_89:


//--------------------- .nv.callgraph             --------------------------
	.section	.nv.callgraph,"",@"SHT_CUDA_CALLGRAPH"
	.align	4
	.sectionentsize	8
	.align		4
        /*0000*/ 	.word	0x00000000
	.align		4
        /*0004*/ 	.word	0xffffffff
	.align		4
        /*0008*/ 	.word	0x00000000
	.align		4
        /*000c*/ 	.word	0xfffffffe
	.align		4
        /*0010*/ 	.word	0x00000000
	.align		4
        /*0014*/ 	.word	0xfffffffd
	.align		4
        /*0018*/ 	.word	0x00000000
	.align		4
        /*001c*/ 	.word	0xfffffffc


//--------------------- .text._Z7reduce4PfS_      --------------------------
	.section	.text._Z7reduce4PfS_,"ax",@progbits
	.align	128
        .global         _Z7reduce4PfS_
        .type           _Z7reduce4PfS_,@function
        .size           _Z7reduce4PfS_,(.L_x_15 - _Z7reduce4PfS_)
        .other          _Z7reduce4PfS_,@"STO_CUDA_ENTRY STV_DEFAULT"
_Z7reduce4PfS_:
.text._Z7reduce4PfS_:
[----:B------:R-:W-:Y:S01]  /*0000*/  LDC R1, c[0x0][0x37c] ;  /* 0x0000df00ff017b82 */ /* 0x000fe20000000800 */
[----:B------:R-:W0:Y:S01]  /*0010*/  S2R R0, SR_CTAID.X ;  /* 0x0000000000007919 */ /* 0x000e220000002500 */
[----:B------:R-:W0:Y:S06]  /*0020*/  LDCU UR8, c[0x0][0x360] ;  /* 0x00006c00ff0877ac */ /* 0x000e2c0008000800 */
[----:B------:R-:W1:Y:S01]  /*0030*/  LDC.64 R6, c[0x0][0x380] ;  /* 0x0000e000ff067b82 */ /* 0x000e620000000a00 */
[----:B------:R-:W2:Y:S01]  /*0040*/  S2R R2, SR_TID.X ;  /* 0x0000000000027919 */ /* 0x000ea20000002100 */
[----:B------:R-:W3:Y:S01]  /*0050*/  LDCU.64 UR6, c[0x0][0x358] ;  /* 0x00006b00ff0677ac */ /* 0x000ee20008000a00 */
[----:B0-----:R-:W-:-:S05]  /*0060*/  IMAD R3, R0, UR8, RZ ;  /* 0x0000000800037c24 */ /* 0x001fca000f8e02ff */
[----:B--2---:R-:W-:-:S04]  /*0070*/  LEA R3, R3, R2, 0x1 ;  /* 0x0000000203037211 */ /* 0x004fc800078e08ff */
[C---:B------:R-:W-:Y:S01]  /*0080*/  IADD3 R9, PT, PT, R3.reuse, UR8, RZ ;  /* 0x0000000803097c10 */ /* 0x040fe2000fffe0ff */
[----:B-1----:R-:W-:-:S04]  /*0090*/  IMAD.WIDE.U32 R4, R3, 0x4, R6 ;  /* 0x0000000403047825 */ /* 0x002fc800078e0006 */
[----:B------:R-:W-:Y:S02]  /*00a0*/  IMAD.WIDE.U32 R6, R9, 0x4, R6 ;  /* 0x0000000409067825 */ /* 0x000fe400078e0006 */
[----:B---3--:R-:W2:Y:S04]  /*00b0*/  LDG.E R4, desc[UR6][R4.64] ;  /* 0x0000000604047981 */ /* 0x008ea8000c1e1900 */
[----:B------:R-:W2:Y:S01]  /*00c0*/  LDG.E R7, desc[UR6][R6.64] ;  /* 0x0000000606077981 */ /* 0x000ea2000c1e1900 */
[----:B------:R-:W0:Y:S01]  /*00d0*/  S2UR UR5, SR_CgaCtaId ;  /* 0x00000000000579c3 */ /* 0x000e220000008800 */
[----:B------:R-:W-:Y:S01]  /*00e0*/  UMOV UR4, 0x400 ;  /* 0x0000040000047882 */ /* 0x000fe20000000000 */
[----:B------:R-:W-:Y:S01]  /*00f0*/  UISETP.GE.U32.AND UP0, UPT, UR8, 0x42, UPT ;  /* 0x000000420800788c */ /* 0x000fe2000bf06070 */
[----:B------:R-:W-:Y:S01]  /*0100*/  ISETP.GT.U32.AND P0, PT, R2, 0x1f, PT ;  /* 0x0000001f0200780c */ /* 0x000fe20003f04070 */
[----:B0-----:R-:W-:-:S06]  /*0110*/  ULEA UR4, UR5, UR4, 0x18 ;  /* 0x0000000405047291 */ /* 0x001fcc000f8ec0ff */
[----:B------:R-:W-:Y:S01]  /*0120*/  LEA R8, R2, UR4, 0x2 ;  /* 0x0000000402087c11 */ /* 0x000fe2000f8e10ff */
[----:B--2---:R-:W-:-:S05]  /*0130*/  FADD R3, R4, R7 ;  /* 0x0000000704037221 */ /* 0x004fca0000000000 */
[----:B------:R0:W-:Y:S01]  /*0140*/  STS [R8], R3 ;  /* 0x0000000308007388 */ /* 0x0001e20000000800 */
[----:B------:R-:W-:Y:S06]  /*0150*/  BAR.SYNC.DEFER_BLOCKING 0x0 ;  /* 0x0000000000007b1d */ /* 0x000fec0000010000 */
[----:B------:R-:W-:Y:S05]  /*0160*/  BRA.U !UP0, `(.L_x_0) ;  /* 0x0000000108307547 */ /* 0x000fea000b800000 */
[----:B0-----:R-:W-:-:S07]  /*0170*/  MOV R3, UR8 ;  /* 0x0000000800037c02 */ /* 0x001fce0008000f00 */
.L_x_1:
[----:B------:R-:W-:-:S04]  /*0180*/  SHF.R.U32.HI R7, RZ, 0x1, R3 ;  /* 0x00000001ff077819 */ /* 0x000fc80000011603 */
[----:B------:R-:W-:-:S13]  /*0190*/  ISETP.GE.U32.AND P1, PT, R2, R7, PT ;  /* 0x000000070200720c */ /* 0x000fda0003f26070 */
[----:B------:R-:W-:Y:S01]  /*01a0*/  @!P1 LEA R4, R7, R8, 0x2 ;  /* 0x0000000807049211 */ /* 0x000fe200078e10ff */
[----:B------:R-:W-:Y:S05]  /*01b0*/  @!P1 LDS R5, [R8] ;  /* 0x0000000008059984 */ /* 0x000fea0000000800 */
[----:B------:R-:W0:Y:S02]  /*01c0*/  @!P1 LDS R4, [R4] ;  /* 0x0000000004049984 */ /* 0x000e240000000800 */
[----:B0-----:R-:W-:-:S05]  /*01d0*/  @!P1 FADD R5, R4, R5 ;  /* 0x0000000504059221 */ /* 0x001fca0000000000 */
[----:B------:R1:W-:Y:S01]  /*01e0*/  @!P1 STS [R8], R5 ;  /* 0x0000000508009388 */ /* 0x0003e20000000800 */
[----:B------:R-:W-:Y:S01]  /*01f0*/  BAR.SYNC.DEFER_BLOCKING 0x0 ;  /* 0x0000000000007b1d */ /* 0x000fe20000010000 */
[----:B------:R-:W-:Y:S02]  /*0200*/  ISETP.GT.U32.AND P1, PT, R3, 0x83, PT ;  /* 0x000000830300780c */ /* 0x000fe40003f24070 */
[----:B------:R-:W-:-:S11]  /*0210*/  MOV R3, R7 ;  /* 0x0000000700037202 */ /* 0x000fd60000000f00 */
[----:B-1----:R-:W-:Y:S05]  /*0220*/  @P1 BRA `(.L_x_1) ;  /* 0xfffffffc00d41947 */ /* 0x002fea000383ffff */
.L_x_0:
[----:B------:R-:W-:Y:S05]  /*0230*/  @P0 EXIT ;  /* 0x000000000000094d */ /* 0x000fea0003800000 */
[----:B0-----:R-:W-:Y:S01]  /*0240*/  LDS R3, [R8+0x80] ;  /* 0x0000800008037984 */ /* 0x001fe20000000800 */
[----:B------:R-:W-:-:S03]  /*0250*/  ISETP.NE.AND P0, PT, R2, RZ, PT ;  /* 0x000000ff0200720c */ /* 0x000fc60003f05270 */
[----:B------:R-:W0:Y:S04]  /*0260*/  LDS R4, [R8] ;  /* 0x0000000008047984 */ /* 0x000e280000000800 */
[----:B------:R-:W1:Y:S04]  /*0270*/  LDS R6, [R8+0x40] ;  /* 0x0000400008067984 */ /* 0x000e680000000800 */
[----:B------:R-:W2:Y:S04]  /*0280*/  LDS R10, [R8+0x20] ;  /* 0x00002000080a7984 */ /* 0x000ea80000000800 */
[----:B------:R-:W3:Y:S04]  /*0290*/  LDS R12, [R8+0x10] ;  /* 0x00001000080c7984 */ /* 0x000ee80000000800 */
[----:B------:R-:W4:Y:S04]  /*02a0*/  LDS R14, [R8+0x8] ;  /* 0x00000800080e7984 */ /* 0x000f280000000800 */
[----:B------:R-:W5:Y:S01]  /*02b0*/  LDS R16, [R8+0x4] ;  /* 0x0000040008107984 */ /* 0x000f620000000800 */
[----:B0-----:R-:W-:-:S04]  /*02c0*/  FADD R3, R3, R4 ;  /* 0x0000000403037221 */ /* 0x001fc80000000000 */
[----:B-1----:R-:W-:-:S04]  /*02d0*/  FADD R3, R3, R6 ;  /* 0x0000000603037221 */ /* 0x002fc80000000000 */
[----:B--2---:R-:W-:-:S04]  /*02e0*/  FADD R3, R3, R10 ;  /* 0x0000000a03037221 */ /* 0x004fc80000000000 */
[----:B---3--:R-:W-:-:S04]  /*02f0*/  FADD R3, R3, R12 ;  /* 0x0000000c03037221 */ /* 0x008fc80000000000 */
[----:B----4-:R-:W-:-:S04]  /*0300*/  FADD R3, R3, R14 ;  /* 0x0000000e03037221 */ /* 0x010fc80000000000 */
[----:B-----5:R-:W-:-:S05]  /*0310*/  FADD R3, R3, R16 ;  /* 0x0000001003037221 */ /* 0x020fca0000000000 */
[----:B------:R0:W-:Y:S01]  /*0320*/  STS [R8], R3 ;  /* 0x0000000308007388 */ /* 0x0001e20000000800 */
[----:B------:R-:W-:Y:S05]  /*0330*/  @P0 EXIT ;  /* 0x000000000000094d */ /* 0x000fea0003800000 */
[----:B------:R-:W1:Y:S01]  /*0340*/  S2UR UR5, SR_CgaCtaId ;  /* 0x00000000000579c3 */ /* 0x000e620000008800 */
[----:B------:R-:W-:-:S07]  /*0350*/  UMOV UR4, 0x400 ;  /* 0x0000040000047882 */ /* 0x000fce0000000000 */
[----:B0-----:R-:W0:Y:S01]  /*0360*/  LDC.64 R2, c[0x0][0x388] ;  /* 0x0000e200ff027b82 */ /* 0x001e220000000a00 */
[----:B-1----:R-:W-:Y:S01]  /*0370*/  ULEA UR4, UR5, UR4, 0x18 ;  /* 0x0000000405047291 */ /* 0x002fe2000f8ec0ff */
[----:B0-----:R-:W-:-:S08]  /*0380*/  IMAD.WIDE.U32 R2, R0, 0x4, R2 ;  /* 0x0000000400027825 */ /* 0x001fd000078e0002 */
[----:B------:R-:W0:Y:S04]  /*0390*/  LDS R5, [UR4] ;  /* 0x00000004ff057984 */ /* 0x000e280008000800 */
[----:B0-----:R-:W-:Y:S01]  /*03a0*/  STG.E desc[UR6][R2.64], R5 ;  /* 0x0000000502007986 */ /* 0x001fe2000c101906 */
[----:B------:R-:W-:Y:S05]  /*03b0*/  EXIT ;  /* 0x000000000000794d */ /* 0x000fea0003800000 */
.L_x_2:
[----:B------:R-:W-:-:S00]  /*03c0*/  BRA `(.L_x_2) ;  /* 0xfffffffc00fc7947 */ /* 0x000fc0000383ffff */
[----:B------:R-:W-:-:S00]  /*03d0*/  NOP ;  /* 0x0000000000007918 */ /* 0x000fc00000000000 */
        /* <DEDUP_REMOVED lines=10> */
.L_x_15:


//--------------------- .text._Z7reduce3PfS_      --------------------------
	.section	.text._Z7reduce3PfS_,"ax",@progbits
	.align	128
        .global         _Z7reduce3PfS_
        .type           _Z7reduce3PfS_,@function
        .size           _Z7reduce3PfS_,(.L_x_16 - _Z7reduce3PfS_)
        .other          _Z7reduce3PfS_,@"STO_CUDA_ENTRY STV_DEFAULT"
_Z7reduce3PfS_:
.text._Z7reduce3PfS_:
        /* <DEDUP_REMOVED lines=16> */
[----:B------:R-:W-:Y:S01]  /*0100*/  ISETP.NE.AND P0, PT, R9, RZ, PT ;  /* 0x000000ff0900720c */ /* 0x000fe20003f05270 */
[----:B0-----:R-:W-:-:S06]  /*0110*/  ULEA UR4, UR5, UR4, 0x18 ;  /* 0x0000000405047291 */ /* 0x001fcc000f8ec0ff */
[----:B------:R-:W-:Y:S01]  /*0120*/  LEA R7, R9, UR4, 0x2 ;  /* 0x0000000409077c11 */ /* 0x000fe2000f8e10ff */
[----:B--2---:R-:W-:-:S05]  /*0130*/  FADD R0, R2, R5 ;  /* 0x0000000502007221 */ /* 0x004fca0000000000 */
[----:B------:R0:W-:Y:S01]  /*0140*/  STS [R7], R0 ;  /* 0x0000000007007388 */ /* 0x0001e20000000800 */
[----:B------:R-:W-:Y:S06]  /*0150*/  BAR.SYNC.DEFER_BLOCKING 0x0 ;  /* 0x0000000000007b1d */ /* 0x000fec0000010000 */
[----:B------:R-:W-:Y:S05]  /*0160*/  BRA.U !UP0, `(.L_x_3) ;  /* 0x0000000108307547 */ /* 0x000fea000b800000 */
[----:B0-----:R-:W-:-:S07]  /*0170*/  IMAD.U32 R0, RZ, RZ, UR8 ;  /* 0x00000008ff007e24 */ /* 0x001fce000f8e00ff */
.L_x_4:
        /* <DEDUP_REMOVED lines=8> */
[----:B------:R-:W-:Y:S01]  /*0200*/  ISETP.GT.U32.AND P1, PT, R0, 0x3, PT ;  /* 0x000000030000780c */ /* 0x000fe20003f24070 */
[----:B------:R-:W-:-:S12]  /*0210*/  IMAD.MOV.U32 R0, RZ, RZ, R6 ;  /* 0x000000ffff007224 */ /* 0x000fd800078e0006 */
[----:B-1----:R-:W-:Y:S05]  /*0220*/  @P1 BRA `(.L_x_4) ;  /* 0xfffffffc00d41947 */ /* 0x002fea000383ffff */
.L_x_3:
[----:B------:R-:W-:Y:S05]  /*0230*/  @P0 EXIT ;  /* 0x000000000000094d */ /* 0x000fea0003800000 */
[----:B------:R-:W1:Y:S01]  /*0240*/  S2UR UR5, SR_CgaCtaId ;  /* 0x00000000000579c3 */ /* 0x000e620000008800 */
[----:B------:R-:W-:-:S07]  /*0250*/  UMOV UR4, 0x400 ;  /* 0x0000040000047882 */ /* 0x000fce0000000000 */
[----:B------:R-:W2:Y:S01]  /*0260*/  LDC.64 R2, c[0x0][0x388] ;  /* 0x0000e200ff027b82 */ /* 0x000ea20000000a00 */
[----:B-1----:R-:W-:Y:S01]  /*0270*/  ULEA UR4, UR5, UR4, 0x18 ;  /* 0x0000000405047291 */ /* 0x002fe2000f8ec0ff */
[----:B--2---:R-:W-:-:S08]  /*0280*/  IMAD.WIDE.U32 R2, R11, 0x4, R2 ;  /* 0x000000040b027825 */ /* 0x004fd000078e0002 */
[----:B------:R-:W1:Y:S04]  /*0290*/  LDS R5, [UR4] ;  /* 0x00000004ff057984 */ /* 0x000e680008000800 */
[----:B-1----:R-:W-:Y:S01]  /*02a0*/  STG.E desc[UR6][R2.64], R5 ;  /* 0x0000000502007986 */ /* 0x002fe2000c101906 */
[----:B------:R-:W-:Y:S05]  /*02b0*/  EXIT ;  /* 0x000000000000794d */ /* 0x000fea0003800000 */
.L_x_5:
        /* <DEDUP_REMOVED lines=12> */
.L_x_16:


//--------------------- .text._Z7reduce2PfS_      --------------------------
	.section	.text._Z7reduce2PfS_,"ax",@progbits
	.align	128
        .global         _Z7reduce2PfS_
        .type           _Z7reduce2PfS_,@function
        .size           _Z7reduce2PfS_,(.L_x_17 - _Z7reduce2PfS_)
        .other          _Z7reduce2PfS_,@"STO_CUDA_ENTRY STV_DEFAULT"
_Z7reduce2PfS_:
.text._Z7reduce2PfS_:
[----:B------:R-:W-:Y:S01]  /*0000*/  LDC R1, c[0x0][0x37c] ;  /* 0x0000df00ff017b82 */ /* 0x000fe20000000800 */
[----:B------:R-:W0:Y:S07]  /*0010*/  S2R R6, SR_TID.X ;  /* 0x0000000000067919 */ /* 0x000e2e0000002100 */
[----:B------:R-:W1:Y:S01]  /*0020*/  LDC.64 R2, c[0x0][0x380] ;  /* 0x0000e000ff027b82 */ /* 0x000e620000000a00 */
[----:B------:R-:W0:Y:S01]  /*0030*/  LDCU UR8, c[0x0][0x360] ;  /* 0x00006c00ff0877ac */ /* 0x000e220008000800 */
[----:B------:R-:W0:Y:S01]  /*0040*/  S2R R7, SR_CTAID.X ;  /* 0x0000000000077919 */ /* 0x000e220000002500 */
[----:B------:R-:W2:Y:S01]  /*0050*/  LDCU.64 UR6, c[0x0][0x358] ;  /* 0x00006b00ff0677ac */ /* 0x000ea20008000a00 */
[----:B0-----:R-:W-:-:S04]  /*0060*/  IMAD R5, R7, UR8, R6 ;  /* 0x0000000807057c24 */ /* 0x001fc8000f8e0206 */
[----:B-1----:R-:W-:-:S06]  /*0070*/  IMAD.WIDE.U32 R2, R5, 0x4, R2 ;  /* 0x0000000405027825 */ /* 0x002fcc00078e0002 */
[----:B--2---:R-:W2:Y:S01]  /*0080*/  LDG.E R2, desc[UR6][R2.64] ;  /* 0x0000000602027981 */ /* 0x004ea2000c1e1900 */
[----:B------:R-:W0:Y:S01]  /*0090*/  S2UR UR5, SR_CgaCtaId ;  /* 0x00000000000579c3 */ /* 0x000e220000008800 */
[----:B------:R-:W-:Y:S01]  /*00a0*/  UMOV UR4, 0x400 ;  /* 0x0000040000047882 */ /* 0x000fe20000000000 */
[----:B------:R-:W-:Y:S01]  /*00b0*/  UISETP.GE.U32.AND UP0, UPT, UR8, 0x2, UPT ;  /* 0x000000020800788c */ /* 0x000fe2000bf06070 */
[----:B------:R-:W-:Y:S01]  /*00c0*/  ISETP.NE.AND P0, PT, R6, RZ, PT ;  /* 0x000000ff0600720c */ /* 0x000fe20003f05270 */
[----:B0-----:R-:W-:-:S06]  /*00d0*/  ULEA UR4, UR5, UR4, 0x18 ;  /* 0x0000000405047291 */ /* 0x001fcc000f8ec0ff */
[----:B------:R-:W-:-:S05]  /*00e0*/  LEA R5, R6, UR4, 0x2 ;  /* 0x0000000406057c11 */ /* 0x000fca000f8e10ff */
[----:B--2---:R0:W-:Y:S01]  /*00f0*/  STS [R5], R2 ;  /* 0x0000000205007388 */ /* 0x0041e20000000800 */
[----:B------:R-:W-:Y:S06]  /*0100*/  BAR.SYNC.DEFER_BLOCKING 0x0 ;  /* 0x0000000000007b1d */ /* 0x000fec0000010000 */
[----:B------:R-:W-:Y:S05]  /*0110*/  BRA.U !UP0, `(.L_x_6) ;  /* 0x0000000108307547 */ /* 0x000fea000b800000 */
[----:B------:R-:W-:-:S07]  /*0120*/  IMAD.U32 R0, RZ, RZ, UR8 ;  /* 0x00000008ff007e24 */ /* 0x000fce000f8e00ff */
.L_x_7:
[----:B------:R-:W-:-:S04]  /*0130*/  SHF.R.U32.HI R8, RZ, 0x1, R0 ;  /* 0x00000001ff087819 */ /* 0x000fc80000011600 */
[----:B------:R-:W-:-:S13]  /*0140*/  ISETP.GE.U32.AND P1, PT, R6, R8, PT ;  /* 0x000000080600720c */ /* 0x000fda0003f26070 */
[----:B0-----:R-:W-:Y:S01]  /*0150*/  @!P1 LEA R2, R8, R5, 0x2 ;  /* 0x0000000508029211 */ /* 0x001fe200078e10ff */
        /* <DEDUP_REMOVED lines=8> */
.L_x_6:
        /* <DEDUP_REMOVED lines=9> */
.L_x_8:
        /* <DEDUP_REMOVED lines=9> */
.L_x_17:


//--------------------- .text._Z7reduce1PfS_      --------------------------
	.section	.text._Z7reduce1PfS_,"ax",@progbits
	.align	128
        .global         _Z7reduce1PfS_
        .type           _Z7reduce1PfS_,@function
        .size           _Z7reduce1PfS_,(.L_x_18 - _Z7reduce1PfS_)
        .other          _Z7reduce1PfS_,@"STO_CUDA_ENTRY STV_DEFAULT"
_Z7reduce1PfS_:
.text._Z7reduce1PfS_:
        /* <DEDUP_REMOVED lines=18> */
[----:B------:R-:W-:-:S05]  /*0120*/  UMOV UR5, 0x1 ;  /* 0x0000000100057882 */ /* 0x000fca0000000000 */
.L_x_10:
[----:B------:R-:W-:-:S04]  /*0130*/  USHF.L.U32 UR6, UR5, 0x1, URZ ;  /* 0x0000000105067899 */ /* 0x000fc800080006ff */
[----:B------:R-:W-:Y:S02]  /*0140*/  UISETP.GE.U32.AND UP0, UPT, UR6, UR7, UPT ;  /* 0x000000070600728c */ /* 0x000fe4000bf06070 */
[----:B01----:R-:W-:-:S05]  /*0150*/  IMAD R2, R4, UR6, RZ ;  /* 0x0000000604027c24 */ /* 0x003fca000f8e02ff */
[----:B------:R-:W-:-:S13]  /*0160*/  ISETP.GE.U32.AND P0, PT, R2, UR7, PT ;  /* 0x0000000702007c0c */ /* 0x000fda000bf06070 */
[C---:B------:R-:W-:Y:S01]  /*0170*/  @!P0 IADD3 R0, PT, PT, R2.reuse, UR5, RZ ;  /* 0x0000000502008c10 */ /* 0x040fe2000fffe0ff */
[----:B------:R-:W-:Y:S01]  /*0180*/  UMOV UR5, UR6 ;  /* 0x0000000600057c82 */ /* 0x000fe20008000000 */
[----:B------:R-:W-:Y:S02]  /*0190*/  @!P0 LEA R2, R2, UR4, 0x2 ;  /* 0x0000000402028c11 */ /* 0x000fe4000f8e10ff */
[----:B------:R-:W-:-:S03]  /*01a0*/  @!P0 LEA R0, R0, UR4, 0x2 ;  /* 0x0000000400008c11 */ /* 0x000fc6000f8e10ff */
[----:B------:R-:W-:Y:S04]  /*01b0*/  @!P0 LDS R3, [R2] ;  /* 0x0000000002038984 */ /* 0x000fe80000000800 */
[----:B------:R-:W0:Y:S02]  /*01c0*/  @!P0 LDS R0, [R0] ;  /* 0x0000000000008984 */ /* 0x000e240000000800 */
[----:B0-----:R-:W-:-:S05]  /*01d0*/  @!P0 FADD R3, R0, R3 ;  /* 0x0000000300038221 */ /* 0x001fca0000000000 */
[----:B------:R1:W-:Y:S01]  /*01e0*/  @!P0 STS [R2], R3 ;  /* 0x0000000302008388 */ /* 0x0003e20000000800 */
[----:B------:R-:W-:Y:S06]  /*01f0*/  BAR.SYNC.DEFER_BLOCKING 0x0 ;  /* 0x0000000000007b1d */ /* 0x000fec0000010000 */
[----:B------:R-:W-:Y:S05]  /*0200*/  BRA.U !UP0, `(.L_x_10) ;  /* 0xfffffffd08c87547 */ /* 0x000fea000b83ffff */
.L_x_9:
[----:B------:R-:W-:Y:S05]  /*0210*/  @P1 EXIT ;  /* 0x000000000000194d */ /* 0x000fea0003800000 */
[----:B------:R-:W2:Y:S01]  /*0220*/  S2UR UR5, SR_CgaCtaId ;  /* 0x00000000000579c3 */ /* 0x000ea20000008800 */
[----:B------:R-:W-:-:S07]  /*0230*/  UMOV UR4, 0x400 ;  /* 0x0000040000047882 */ /* 0x000fce0000000000 */
[----:B01----:R-:W0:Y:S01]  /*0240*/  LDC.64 R2, c[0x0][0x388] ;  /* 0x0000e200ff027b82 */ /* 0x003e220000000a00 */
[----:B--2---:R-:W-:Y:S01]  /*0250*/  ULEA UR4, UR5, UR4, 0x18 ;  /* 0x0000000405047291 */ /* 0x004fe2000f8ec0ff */
[----:B0-----:R-:W-:-:S08]  /*0260*/  IMAD.WIDE.U32 R2, R7, 0x4, R2 ;  /* 0x0000000407027825 */ /* 0x001fd000078e0002 */
[----:B------:R-:W0:Y:S04]  /*0270*/  LDS R5, [UR4] ;  /* 0x00000004ff057984 */ /* 0x000e280008000800 */
[----:B0-----:R-:W-:Y:S01]  /*0280*/  STG.E desc[UR8][R2.64], R5 ;  /* 0x0000000502007986 */ /* 0x001fe2000c101908 */
[----:B------:R-:W-:Y:S05]  /*0290*/  EXIT ;  /* 0x000000000000794d */ /* 0x000fea0003800000 */
.L_x_11:
        /* <DEDUP_REMOVED lines=14> */
.L_x_18:


//--------------------- .text._Z7reduce0PfS_      --------------------------
	.section	.text._Z7reduce0PfS_,"ax",@progbits
	.align	128
        .global         _Z7reduce0PfS_
        .type           _Z7reduce0PfS_,@function
        .size           _Z7reduce0PfS_,(.L_x_19 - _Z7reduce0PfS_)
        .other          _Z7reduce0PfS_,@"STO_CUDA_ENTRY STV_DEFAULT"
_Z7reduce0PfS_:
.text._Z7reduce0PfS_:
        /* <DEDUP_REMOVED lines=18> */
[----:B------:R-:W-:-:S07]  /*0120*/  HFMA2 R0, -RZ, RZ, 0, 5.9604644775390625e-08 ;  /* 0x00000001ff007431 */ /* 0x000fce00000001ff */
.L_x_13:
[----:B------:R-:W-:-:S05]  /*0130*/  SHF.L.U32 R8, R0, 0x1, RZ ;  /* 0x0000000100087819 */ /* 0x000fca00000006ff */
[----:B0-----:R-:W-:-:S05]  /*0140*/  VIADD R2, R8, 0xffffffff ;  /* 0xffffffff08027836 */ /* 0x001fca0000000000 */
[----:B------:R-:W-:-:S13]  /*0150*/  LOP3.LUT P1, RZ, R2, R7, RZ, 0xc0, !PT ;  /* 0x0000000702ff7212 */ /* 0x000fda000782c0ff */
[----:B------:R-:W-:Y:S01]  /*0160*/  @!P1 LEA R2, R0, R5, 0x2 ;  /* 0x0000000500029211 */ /* 0x000fe200078e10ff */
[----:B------:R-:W-:Y:S01]  /*0170*/  @!P1 LDS R3, [R5] ;  /* 0x0000000005039984 */ /* 0x000fe20000000800 */
[----:B------:R-:W-:-:S04]  /*0180*/  IMAD.MOV.U32 R0, RZ, RZ, R8 ;  /* 0x000000ffff007224 */ /* 0x000fc800078e0008 */
[----:B------:R-:W0:Y:S02]  /*0190*/  @!P1 LDS R2, [R2] ;  /* 0x0000000002029984 */ /* 0x000e240000000800 */
[----:B0-----:R-:W-:-:S05]  /*01a0*/  @!P1 FADD R4, R2, R3 ;  /* 0x0000000302049221 */ /* 0x001fca0000000000 */
[----:B------:R1:W-:Y:S01]  /*01b0*/  @!P1 STS [R5], R4 ;  /* 0x0000000405009388 */ /* 0x0003e20000000800 */
[----:B------:R-:W-:Y:S01]  /*01c0*/  BAR.SYNC.DEFER_BLOCKING 0x0 ;  /* 0x0000000000007b1d */ /* 0x000fe20000010000 */
[----:B------:R-:W-:-:S13]  /*01d0*/  ISETP.GE.U32.AND P1, PT, R8, UR8, PT ;  /* 0x0000000808007c0c */ /* 0x000fda000bf26070 */
[----:B-1----:R-:W-:Y:S05]  /*01e0*/  @!P1 BRA `(.L_x_13) ;  /* 0xfffffffc00d09947 */ /* 0x002fea000383ffff */
.L_x_12:
        /* <DEDUP_REMOVED lines=9> */
.L_x_14:
        /* <DEDUP_REMOVED lines=16> */
.L_x_19:


//--------------------- .nv.shared._Z7reduce4PfS_ --------------------------
	.section	.nv.shared._Z7reduce4PfS_,"aw",@nobits
	.sectionflags	@""
	.align	16
	.zero		1024


//--------------------- .nv.shared.reserved.0     --------------------------
	.section	.nv.shared.reserved.0,"aw",@nobits
	.weak		__nv_reservedSMEM_offset_0_alias
	.size		__nv_reservedSMEM_offset_0_alias, 0, 64
	.other		__nv_reservedSMEM_offset_0_alias,@"STO_CUDA_RESERVED_SHARED STV_DEFAULT"
__nv_reservedSMEM_offset_0_alias:
	.zero		0
	.zero		64


//--------------------- .nv.shared._Z7reduce3PfS_ --------------------------
	.section	.nv.shared._Z7reduce3PfS_,"aw",@nobits
	.sectionflags	@""
	.align	16
	.zero		1024


//--------------------- .nv.shared._Z7reduce2PfS_ --------------------------
	.section	.nv.shared._Z7reduce2PfS_,"aw",@nobits
	.sectionflags	@""
	.align	16
	.zero		1024


//--------------------- .nv.shared._Z7reduce1PfS_ --------------------------
	.section	.nv.shared._Z7reduce1PfS_,"aw",@nobits
	.sectionflags	@""
	.align	16
	.zero		1024


//--------------------- .nv.shared._Z7reduce0PfS_ --------------------------
	.section	.nv.shared._Z7reduce0PfS_,"aw",@nobits
	.sectionflags	@""
	.align	16
	.zero		1024


//--------------------- .nv.constant0._Z7reduce4PfS_ --------------------------
	.section	.nv.constant0._Z7reduce4PfS_,"a",@progbits
	.sectionflags	@""
	.align	4
.nv.constant0._Z7reduce4PfS_:
	.zero		912


//--------------------- .nv.constant0._Z7reduce3PfS_ --------------------------
	.section	.nv.constant0._Z7reduce3PfS_,"a",@progbits
	.sectionflags	@""
	.align	4
.nv.constant0._Z7reduce3PfS_:
	.zero		912


//--------------------- .nv.constant0._Z7reduce2PfS_ --------------------------
	.section	.nv.constant0._Z7reduce2PfS_,"a",@progbits
	.sectionflags	@""
	.align	4
.nv.constant0._Z7reduce2PfS_:
	.zero		912


//--------------------- .nv.constant0._Z7reduce1PfS_ --------------------------
	.section	.nv.constant0._Z7reduce1PfS_,"a",@progbits
	.sectionflags	@""
	.align	4
.nv.constant0._Z7reduce1PfS_:
	.zero		912


//--------------------- .nv.constant0._Z7reduce0PfS_ --------------------------
	.section	.nv.constant0._Z7reduce0PfS_,"a",@progbits
	.sectionflags	@""
	.align	4
.nv.constant0._Z7reduce0PfS_:
	.zero		912


//--------------------- SYMBOLS --------------------------

	.type		.nv.reservedSmem.offset0,@object
	.size		.nv.reservedSmem.offset0,0x4
	.type		.nv.reservedSmem.cap,@object
	.size		.nv.reservedSmem.cap,0x4
